//
// Generated by NVIDIA NVVM Compiler
//
// Compiler Build ID: CL-36424714
// Cuda compilation tools, release 13.0, V13.0.88
// Based on NVVM 20.0.0
//

.version 9.0
.target sm_100
.address_size 64

	// .globl	_Z12naive_kernelPmii

.visible .entry _Z12naive_kernelPmii(
	.param .u64 .ptr .align 1 _Z12naive_kernelPmii_param_0,
	.param .u32 _Z12naive_kernelPmii_param_1,
	.param .u32 _Z12naive_kernelPmii_param_2
)
{
	.reg .pred 	%p<16>;
	.reg .b32 	%r<240>;
	.reg .b32 	%f<3>;
	.reg .b64 	%rd<25>;

	ld.param.u64 	%rd6, [_Z12naive_kernelPmii_param_0];
	ld.param.u32 	%r54, [_Z12naive_kernelPmii_param_1];
	ld.param.u32 	%r53, [_Z12naive_kernelPmii_param_2];
	mov.u32 	%r55, %ctaid.x;
	mov.u32 	%r56, %ntid.x;
	mov.u32 	%r57, %tid.x;
	mad.lo.s32 	%r1, %r55, %r56, %r57;
	setp.ge.s32 	%p3, %r1, %r54;
	@%p3 bra 	$L__BB0_13;
	cvta.to.global.u64 	%rd7, %rd6;
	mul.wide.s32 	%rd8, %r1, 8;
	add.s64 	%rd1, %rd7, %rd8;
	ld.global.u64 	%rd24, [%rd1];
	setp.lt.s32 	%p4, %r53, 1;
	@%p4 bra 	$L__BB0_12;
	mov.b32 	%r59, 17185;
	mov.b32 	%r60, 63;
	mov.b32 	%r61, -1;
	prmt.b32 	%r62, %r61, %r60, %r59;
	mov.b32 	%f1, %r62;
	rcp.approx.f32 	%f2, %f1;
	mov.b32 	%r63, %f2;
	shl.b32 	%r64, %r63, 9;
	add.s32 	%r2, %r64, -512;
	mov.b32 	%r65, 1;
	mul.hi.u32 	%r66, %r2, %r65;
	cvt.u64.u32 	%rd9, %r66;
	cvt.u64.u32 	%rd10, %r2;
	mul.lo.s64 	%rd11, %rd10, -4294967295;
	sub.s64 	%rd12, %rd11, %rd9;
	add.s64 	%rd13, %rd12, 4294967295;
	cvt.u32.u64 	%r3, %rd13;
	{ .reg .b32 tmp; mov.b64 {tmp, %r4}, %rd13; }
	setp.gt.s64 	%p5, %rd13, -1;
	selp.b32 	%r5, %r2, 0, %p5;
	shr.u64 	%rd14, %rd13, 63;
	cvt.u32.u64 	%r67, %rd14;
	xor.b32  	%r6, %r67, 1;
	mov.b32 	%r221, 0;
$L__BB0_3:
	mul.lo.s64 	%rd15, %rd24, 81985529216486895;
	cvt.u32.u64 	%r227, %rd15;
	{ .reg .b32 tmp; mov.b64 {tmp, %r226}, %rd15; }
	mul.hi.u64 	%rd16, %rd24, 81985529216486895;
	cvt.u32.u64 	%r225, %rd16;
	{ .reg .b32 tmp; mov.b64 {tmp, %r224}, %rd16; }
	mov.b32 	%r71, -2147483648;
	// begin inline asm
	mad.hi.cc.u32 %r68,%r2,%r3,%r71;
	// end inline asm
	mov.b32 	%r222, 0;
	// begin inline asm
	addc.u32 %r72,%r222,%r222;
	// end inline asm
	// begin inline asm
	mad.lo.cc.u32 %r75,%r2,%r4,%r68;
	// end inline asm
	// begin inline asm
	madc.hi.u32 %r79,%r2,%r4,%r72;
	// end inline asm
	// begin inline asm
	add.cc.u32 %r83,%r75,%r3;
	// end inline asm
	// begin inline asm
	addc.cc.u32 %r86,%r79,%r4;
	// end inline asm
	// begin inline asm
	addc.u32 %r89,%r222,%r222;
	// end inline asm
	// begin inline asm
	add.cc.u32 %r92,%r86,%r5;
	// end inline asm
	// begin inline asm
	addc.u32 %r95,%r89,%r6;
	// end inline asm
	setp.eq.s32 	%p6, %r95, 2;
	selp.b32 	%r108, -1, %r92, %p6;
	mov.b32 	%r100, 1;
	mul.hi.u32 	%r109, %r108, %r100;
	cvt.u64.u32 	%rd17, %r109;
	mul.wide.u32 	%rd18, %r108, -1;
	add.s64 	%rd19, %rd18, %rd17;
	cvt.u32.u64 	%r99, %rd19;
	{ .reg .b32 tmp; mov.b64 {tmp, %r102}, %rd19; }
	// begin inline asm
	add.cc.u32 %r98,%r99,%r100;
	// end inline asm
	mov.b32 	%r103, -1;
	// begin inline asm
	addc.cc.u32 %r101,%r102,%r103;
	// end inline asm
	// begin inline asm
	addc.u32 %r104,%r222,%r222;
	// end inline asm
	setp.eq.s32 	%p7, %r104, 0;
	min.u32 	%r110, %r108, -2;
	add.s32 	%r111, %r110, 1;
	selp.b32 	%r12, %r111, %r108, %p7;
	mov.u32 	%r223, %r222;
$L__BB0_4:
	.pragma "nounroll";
	mov.b32 	%r131, 1;
	// begin inline asm
	sub.cc.u32 %r112,%r225,%r131;
	// end inline asm
	mov.b32 	%r139, -1;
	// begin inline asm
	subc.cc.u32 %r115,%r224,%r139;
	// end inline asm
	mov.b32 	%r120, -2;
	// begin inline asm
	subc.u32 %r118,%r223,%r120;
	// end inline asm
	// begin inline asm
	mad.hi.u32 %r121,%r223,%r12,%r118;
	// end inline asm
	setp.lt.u32 	%p9, %r121, %r223;
	selp.b32 	%r232, -1, %r121, %p9;
	mov.b32 	%r152, 0;
	// begin inline asm
	mad.lo.cc.u32 %r125,%r232,%r131,%r152;
	// end inline asm
	// begin inline asm
	madc.hi.u32 %r129,%r232,%r131,%r152;
	// end inline asm
	// begin inline asm
	mad.lo.cc.u32 %r133,%r232,%r139,%r129;
	// end inline asm
	// begin inline asm
	madc.hi.u32 %r137,%r232,%r139,%r152;
	// end inline asm
	// begin inline asm
	sub.cc.u32 %r233,%r225,%r125;
	// end inline asm
	// begin inline asm
	subc.cc.u32 %r234,%r224,%r133;
	// end inline asm
	// begin inline asm
	subc.cc.u32 %r235,%r223,%r137;
	// end inline asm
	// begin inline asm
	addc.u32 %r150,%r152,%r152;
	// end inline asm
	setp.ne.s32 	%p10, %r150, 0;
	mov.pred 	%p15, 0;
	@%p10 bra 	$L__BB0_6;
	mov.b32 	%r155, 1;
	// begin inline asm
	add.cc.u32 %r233,%r233,%r155;
	// end inline asm
	mov.b32 	%r158, -1;
	// begin inline asm
	addc.cc.u32 %r234,%r234,%r158;
	// end inline asm
	mov.b32 	%r164, 0;
	// begin inline asm
	addc.cc.u32 %r235,%r235,%r164;
	// end inline asm
	// begin inline asm
	addc.u32 %r162,%r164,%r164;
	// end inline asm
	add.s32 	%r232, %r232, -1;
	setp.eq.s32 	%p15, %r162, 0;
$L__BB0_6:
	not.pred 	%p11, %p15;
	@%p11 bra 	$L__BB0_8;
	mov.b32 	%r167, 1;
	// begin inline asm
	add.cc.u32 %r233,%r233,%r167;
	// end inline asm
	mov.b32 	%r170, -1;
	// begin inline asm
	addc.cc.u32 %r234,%r234,%r170;
	// end inline asm
	mov.b32 	%r173, 0;
	// begin inline asm
	addc.u32 %r235,%r235,%r173;
	// end inline asm
	add.s32 	%r232, %r232, -1;
$L__BB0_8:
	mov.b32 	%r207, 0;
	// begin inline asm
	mad.lo.cc.u32 %r174,%r232,%r207,%r207;
	// end inline asm
	// begin inline asm
	madc.hi.u32 %r178,%r232,%r207,%r207;
	// end inline asm
	// begin inline asm
	mad.lo.cc.u32 %r182,%r232,%r207,%r178;
	// end inline asm
	// begin inline asm
	madc.hi.u32 %r186,%r232,%r207,%r207;
	// end inline asm
	// begin inline asm
	sub.cc.u32 %r236,%r227,%r174;
	// end inline asm
	// begin inline asm
	subc.cc.u32 %r225,%r226,%r182;
	// end inline asm
	// begin inline asm
	subc.cc.u32 %r224,%r233,%r186;
	// end inline asm
	// begin inline asm
	subc.cc.u32 %r223,%r234,%r207;
	// end inline asm
	// begin inline asm
	subc.cc.u32 %r202,%r235,%r207;
	// end inline asm
	// begin inline asm
	subc.u32 %r205,%r207,%r207;
	// end inline asm
	setp.ne.s32 	%p12, %r205, -1;
	@%p12 bra 	$L__BB0_10;
	mov.b32 	%r213, 0;
	// begin inline asm
	add.cc.u32 %r236,%r236,%r213;
	// end inline asm
	// begin inline asm
	addc.cc.u32 %r225,%r225,%r213;
	// end inline asm
	mov.b32 	%r216, 1;
	// begin inline asm
	addc.cc.u32 %r224,%r224,%r216;
	// end inline asm
	mov.b32 	%r219, -1;
	// begin inline asm
	addc.u32 %r223,%r223,%r219;
	// end inline asm
$L__BB0_10:
	add.s32 	%r51, %r222, 32;
	setp.lt.u32 	%p13, %r222, 33;
	mov.b32 	%r227, 0;
	mov.u32 	%r222, %r51;
	mov.u32 	%r226, %r236;
	@%p13 bra 	$L__BB0_4;
	cvt.u64.u32 	%rd20, %r223;
	shl.b64 	%rd21, %rd20, 32;
	cvt.u64.u32 	%rd22, %r224;
	or.b64  	%rd24, %rd21, %rd22;
	add.s32 	%r221, %r221, 1;
	setp.ne.s32 	%p14, %r221, %r53;
	@%p14 bra 	$L__BB0_3;
$L__BB0_12:
	st.global.u64 	[%rd1], %rd24;
$L__BB0_13:
	ret;

}
	// .globl	_Z16optimized_kernelPmii
.visible .entry _Z16optimized_kernelPmii(
	.param .u64 .ptr .align 1 _Z16optimized_kernelPmii_param_0,
	.param .u32 _Z16optimized_kernelPmii_param_1,
	.param .u32 _Z16optimized_kernelPmii_param_2
)
{
	.reg .pred 	%p<17>;
	.reg .b32 	%r<17>;
	.reg .b64 	%rd<84>;

	ld.param.u64 	%rd10, [_Z16optimized_kernelPmii_param_0];
	ld.param.u32 	%r10, [_Z16optimized_kernelPmii_param_1];
	ld.param.u32 	%r9, [_Z16optimized_kernelPmii_param_2];
	mov.u32 	%r11, %ctaid.x;
	mov.u32 	%r12, %ntid.x;
	mov.u32 	%r13, %tid.x;
	mad.lo.s32 	%r1, %r11, %r12, %r13;
	setp.ge.s32 	%p1, %r1, %r10;
	@%p1 bra 	$L__BB1_9;
	cvta.to.global.u64 	%rd11, %rd10;
	mul.wide.s32 	%rd12, %r1, 8;
	add.s64 	%rd1, %rd11, %rd12;
	ld.global.u64 	%rd83, [%rd1];
	setp.lt.s32 	%p2, %r9, 1;
	@%p2 bra 	$L__BB1_8;
	and.b32  	%r2, %r9, 3;
	setp.lt.u32 	%p3, %r9, 4;
	@%p3 bra 	$L__BB1_5;
	and.b32  	%r14, %r9, 2147483644;
	neg.s32 	%r15, %r14;
$L__BB1_4:
	mul.lo.s64 	%rd14, %rd83, 81985529216486895;
	mul.hi.u64 	%rd15, %rd83, 81985529216486895;
	shl.b64 	%rd16, %rd15, 32;
	shr.u64 	%rd17, %rd15, 32;
	mov.b64 	%rd18, 0;
	sub.cc.s64 	%rd19, %rd14, %rd15;
	subc.cc.s64 	%rd20, %rd18, 0;
	add.cc.s64 	%rd21, %rd19, %rd16;
	addc.cc.s64 	%rd22, %rd20, %rd17;
	mad.lo.s64 	%rd23, %rd22, 4294967295, %rd21;
	setp.gt.u64 	%p4, %rd23, -4294967296;
	add.s64 	%rd24, %rd23, 4294967295;
	selp.b64 	%rd25, %rd24, %rd23, %p4;
	setp.gt.u64 	%p5, %rd25, -4294967296;
	add.s64 	%rd26, %rd25, 4294967295;
	selp.b64 	%rd27, %rd26, %rd25, %p5;
	mul.lo.s64 	%rd28, %rd27, 81985529216486895;
	mul.hi.u64 	%rd29, %rd27, 81985529216486895;
	shl.b64 	%rd30, %rd29, 32;
	shr.u64 	%rd31, %rd29, 32;
	sub.cc.s64 	%rd32, %rd28, %rd29;
	subc.cc.s64 	%rd33, %rd18, 0;
	add.cc.s64 	%rd34, %rd32, %rd30;
	addc.cc.s64 	%rd35, %rd33, %rd31;
	mad.lo.s64 	%rd36, %rd35, 4294967295, %rd34;
	setp.gt.u64 	%p6, %rd36, -4294967296;
	add.s64 	%rd37, %rd36, 4294967295;
	selp.b64 	%rd38, %rd37, %rd36, %p6;
	setp.gt.u64 	%p7, %rd38, -4294967296;
	add.s64 	%rd39, %rd38, 4294967295;
	selp.b64 	%rd40, %rd39, %rd38, %p7;
	mul.lo.s64 	%rd41, %rd40, 81985529216486895;
	mul.hi.u64 	%rd42, %rd40, 81985529216486895;
	shl.b64 	%rd43, %rd42, 32;
	shr.u64 	%rd44, %rd42, 32;
	sub.cc.s64 	%rd45, %rd41, %rd42;
	subc.cc.s64 	%rd46, %rd18, 0;
	add.cc.s64 	%rd47, %rd45, %rd43;
	addc.cc.s64 	%rd48, %rd46, %rd44;
	mad.lo.s64 	%rd49, %rd48, 4294967295, %rd47;
	setp.gt.u64 	%p8, %rd49, -4294967296;
	add.s64 	%rd50, %rd49, 4294967295;
	selp.b64 	%rd51, %rd50, %rd49, %p8;
	setp.gt.u64 	%p9, %rd51, -4294967296;
	add.s64 	%rd52, %rd51, 4294967295;
	selp.b64 	%rd53, %rd52, %rd51, %p9;
	mul.lo.s64 	%rd54, %rd53, 81985529216486895;
	mul.hi.u64 	%rd55, %rd53, 81985529216486895;
	shl.b64 	%rd56, %rd55, 32;
	shr.u64 	%rd57, %rd55, 32;
	sub.cc.s64 	%rd58, %rd54, %rd55;
	subc.cc.s64 	%rd59, %rd18, 0;
	add.cc.s64 	%rd60, %rd58, %rd56;
	addc.cc.s64 	%rd61, %rd59, %rd57;
	mad.lo.s64 	%rd62, %rd61, 4294967295, %rd60;
	setp.gt.u64 	%p10, %rd62, -4294967296;
	add.s64 	%rd63, %rd62, 4294967295;
	selp.b64 	%rd64, %rd63, %rd62, %p10;
	setp.gt.u64 	%p11, %rd64, -4294967296;
	add.s64 	%rd65, %rd64, 4294967295;
	selp.b64 	%rd83, %rd65, %rd64, %p11;
	add.s32 	%r15, %r15, 4;
	setp.ne.s32 	%p12, %r15, 0;
	@%p12 bra 	$L__BB1_4;
$L__BB1_5:
	setp.eq.s32 	%p13, %r2, 0;
	@%p13 bra 	$L__BB1_8;
	neg.s32 	%r16, %r2;
$L__BB1_7:
	.pragma "nounroll";
	mul.lo.s64 	%rd66, %rd83, 81985529216486895;
	mul.hi.u64 	%rd67, %rd83, 81985529216486895;
	shl.b64 	%rd68, %rd67, 32;
	shr.u64 	%rd69, %rd67, 32;
	mov.b64 	%rd70, 0;
	sub.cc.s64 	%rd71, %rd66, %rd67;
	subc.cc.s64 	%rd72, %rd70, 0;
	add.cc.s64 	%rd73, %rd71, %rd68;
	addc.cc.s64 	%rd74, %rd72, %rd69;
	mad.lo.s64 	%rd75, %rd74, 4294967295, %rd73;
	setp.gt.u64 	%p14, %rd75, -4294967296;
	add.s64 	%rd76, %rd75, 4294967295;
	selp.b64 	%rd77, %rd76, %rd75, %p14;
	setp.gt.u64 	%p15, %rd77, -4294967296;
	add.s64 	%rd78, %rd77, 4294967295;
	selp.b64 	%rd83, %rd78, %rd77, %p15;
	add.s32 	%r16, %r16, 1;
	setp.ne.s32 	%p16, %r16, 0;
	@%p16 bra 	$L__BB1_7;
$L__BB1_8:
	st.global.u64 	[%rd1], %rd83;
$L__BB1_9:
	ret;

}


// ===== COMPILED SASS (sm_100) =====

	.target	sm_100

	.elftype	@"ET_EXEC"


//--------------------- .note.nv.tkinfo           --------------------------
	.section	.note.nv.tkinfo,"",@"SHT_NOTE"
	.sectionflags	@"SHF_NOTE_NV_TKINFO"
	.tkinfo
        /*0018*/ 	.word	0x00000002
        /*0030*/ 	.string	""
        /*0030*/ 	.string	"ptxas"
        /*0030*/ 	.string	"Cuda compilation tools, release 13.0, V13.0.88"
        /*0030*/ 	.string	"Build cuda_13.0.r13.0/compiler.36424714_0"
        /*0030*/ 	.string	"-arch sm_100 -m 64 "



//--------------------- .note.nv.cuinfo           --------------------------
	.section	.note.nv.cuinfo,"",@"SHT_NOTE"
	.sectionflags	@"SHF_NOTE_NV_CUINFO"
        /*0018*/ 	.short	0x0002
        /*001a*/ 	.short	0x0064
        /*001c*/ 	.short	0x0082
	.zero		2


//--------------------- .nv.info                  --------------------------
	.section	.nv.info,"",@"SHT_CUDA_INFO"
	.align	4


	//----- nvinfo : EIATTR_REGCOUNT
	.align		4
        /*0000*/ 	.byte	0x04, 0x2f
        /*0002*/ 	.short	(.L_1 - .L_0)
	.align		4
.L_0:
        /*0004*/ 	.word	index@(_Z12naive_kernelPmii)
        /*0008*/ 	.word	0x00000016


	//----- nvinfo : EIATTR_FRAME_SIZE
	.align		4
.L_1:
        /*000c*/ 	.byte	0x04, 0x11
        /*000e*/ 	.short	(.L_3 - .L_2)
	.align		4
.L_2:
        /*0010*/ 	.word	index@(_Z12naive_kernelPmii)
        /*0014*/ 	.word	0x00000000


	//----- nvinfo : EIATTR_REGCOUNT
	.align		4
.L_3:
        /*0018*/ 	.byte	0x04, 0x2f
        /*001a*/ 	.short	(.L_5 - .L_4)
	.align		4
.L_4:
        /*001c*/ 	.word	index@(_Z16optimized_kernelPmii)
        /*0020*/ 	.word	0x0000000e


	//----- nvinfo : EIATTR_FRAME_SIZE
	.align		4
.L_5:
        /*0024*/ 	.byte	0x04, 0x11
        /*0026*/ 	.short	(.L_7 - .L_6)
	.align		4
.L_6:
        /*0028*/ 	.word	index@(_Z16optimized_kernelPmii)
        /*002c*/ 	.word	0x00000000


	//----- nvinfo : EIATTR_MIN_STACK_SIZE
	.align		4
.L_7:
        /*0030*/ 	.byte	0x04, 0x12
        /*0032*/ 	.short	(.L_9 - .L_8)
	.align		4
.L_8:
        /*0034*/ 	.word	index@(_Z16optimized_kernelPmii)
        /*0038*/ 	.word	0x00000000


	//----- nvinfo : EIATTR_MIN_STACK_SIZE
	.align		4
.L_9:
        /*003c*/ 	.byte	0x04, 0x12
        /*003e*/ 	.short	(.L_11 - .L_10)
	.align		4
.L_10:
        /*0040*/ 	.word	index@(_Z12naive_kernelPmii)
        /*0044*/ 	.word	0x00000000
.L_11:


//--------------------- .nv.compat                --------------------------
	.section	.nv.compat,"",@"SHT_CUDA_COMPAT_INFO"
	.align	4
        /*0000*/ 	.byte	0x02, 0x09, 0x00, 0x00, 0x02, 0x02, 0x01, 0x00, 0x02, 0x05, 0x05, 0x00, 0x03, 0x07, 0x01, 0x01
        /*0010*/ 	.byte	0x02, 0x03, 0x00, 0x00, 0x02, 0x06, 0x01, 0x00, 0x04, 0x0b, 0x08, 0x00, 0x01, 0x00, 0x00, 0x00
        /*0020*/ 	.byte	0x00, 0x00, 0x00, 0x00


//--------------------- .nv.info._Z16optimized_kernelPmii --------------------------
	.section	.nv.info._Z16optimized_kernelPmii,"",@"SHT_CUDA_INFO"
	.sectionflags	@""
	.align	4


	//----- nvinfo : EIATTR_CUDA_API_VERSION
	.align		4
        /*0000*/ 	.byte	0x04, 0x37
        /*0002*/ 	.short	(.L_13 - .L_12)
.L_12:
        /*0004*/ 	.word	0x00000082


	//----- nvinfo : EIATTR_KPARAM_INFO
	.align		4
.L_13:
        /*0008*/ 	.byte	0x04, 0x17
        /*000a*/ 	.short	(.L_15 - .L_14)
.L_14:
        /*000c*/ 	.word	0x00000000
        /*0010*/ 	.short	0x0002
        /*0012*/ 	.short	0x000c
        /*0014*/ 	.byte	0x00, 0xf0, 0x11, 0x00


	//----- nvinfo : EIATTR_KPARAM_INFO
	.align		4
.L_15:
        /*0018*/ 	.byte	0x04, 0x17
        /*001a*/ 	.short	(.L_17 - .L_16)
.L_16:
        /*001c*/ 	.word	0x00000000
        /*0020*/ 	.short	0x0001
        /*0022*/ 	.short	0x0008
        /*0024*/ 	.byte	0x00, 0xf0, 0x11, 0x00


	//----- nvinfo : EIATTR_KPARAM_INFO
	.align		4
.L_17:
        /*0028*/ 	.byte	0x04, 0x17
        /*002a*/ 	.short	(.L_19 - .L_18)
.L_18:
        /*002c*/ 	.word	0x00000000
        /*0030*/ 	.short	0x0000
        /*0032*/ 	.short	0x0000
        /*0034*/ 	.byte	0x00, 0xf5, 0x21, 0x00


	//----- nvinfo : EIATTR_SPARSE_MMA_MASK
	.align		4
.L_19:
        /*0038*/ 	.byte	0x03, 0x50
        /*003a*/ 	.short	0x0000


	//----- nvinfo : EIATTR_MAXREG_COUNT
	.align		4
        /*003c*/ 	.byte	0x03, 0x1b
        /*003e*/ 	.short	0x00ff


	//----- nvinfo : EIATTR_MERCURY_ISA_VERSION
	.align		4
        /*0040*/ 	.byte	0x03, 0x5f
        /*0042*/ 	.short	0x0101


	//----- nvinfo : EIATTR_VRC_CTA_INIT_COUNT
	.align		4
        /*0044*/ 	.byte	0x02, 0x4a
	.zero		1
	.zero		1


	//----- nvinfo : EIATTR_EXIT_INSTR_OFFSETS
	.align		4
        /*0048*/ 	.byte	0x04, 0x1c
        /*004a*/ 	.short	(.L_21 - .L_20)


	//   ....[0]....
.L_20:
        /*004c*/ 	.word	0x00000070


	//   ....[1]....
        /*0050*/ 	.word	0x00000a50


	//----- nvinfo : EIATTR_CBANK_PARAM_SIZE
	.align		4
.L_21:
        /*0054*/ 	.byte	0x03, 0x19
        /*0056*/ 	.short	0x0010


	//----- nvinfo : EIATTR_PARAM_CBANK
	.align		4
        /*0058*/ 	.byte	0x04, 0x0a
        /*005a*/ 	.short	(.L_23 - .L_22)
	.align		4
.L_22:
        /*005c*/ 	.word	index@(.nv.constant0._Z16optimized_kernelPmii)
        /*0060*/ 	.short	0x0380
        /*0062*/ 	.short	0x0010


	//----- nvinfo : EIATTR_SW_WAR
	.align		4
.L_23:
        /*0064*/ 	.byte	0x04, 0x36
        /*0066*/ 	.short	(.L_25 - .L_24)
.L_24:
        /*0068*/ 	.word	0x00000008
.L_25:


//--------------------- .nv.info._Z12naive_kernelPmii --------------------------
	.section	.nv.info._Z12naive_kernelPmii,"",@"SHT_CUDA_INFO"
	.sectionflags	@""
	.align	4


	//----- nvinfo : EIATTR_CUDA_API_VERSION
	.align		4
        /*0000*/ 	.byte	0x04, 0x37
        /*0002*/ 	.short	(.L_27 - .L_26)
.L_26:
        /*0004*/ 	.word	0x00000082


	//----- nvinfo : EIATTR_KPARAM_INFO
	.align		4
.L_27:
        /*0008*/ 	.byte	0x04, 0x17
        /*000a*/ 	.short	(.L_29 - .L_28)
.L_28:
        /*000c*/ 	.word	0x00000000
        /*0010*/ 	.short	0x0002
        /*0012*/ 	.short	0x000c
        /*0014*/ 	.byte	0x00, 0xf0, 0x11, 0x00


	//----- nvinfo : EIATTR_KPARAM_INFO
	.align		4
.L_29:
        /*0018*/ 	.byte	0x04, 0x17
        /*001a*/ 	.short	(.L_31 - .L_30)
.L_30:
        /*001c*/ 	.word	0x00000000
        /*0020*/ 	.short	0x0001
        /*0022*/ 	.short	0x0008
        /*0024*/ 	.byte	0x00, 0xf0, 0x11, 0x00


	//----- nvinfo : EIATTR_KPARAM_INFO
	.align		4
.L_31:
        /*0028*/ 	.byte	0x04, 0x17
        /*002a*/ 	.short	(.L_33 - .L_32)
.L_32:
        /*002c*/ 	.word	0x00000000
        /*0030*/ 	.short	0x0000
        /*0032*/ 	.short	0x0000
        /*0034*/ 	.byte	0x00, 0xf5, 0x21, 0x00


	//----- nvinfo : EIATTR_SPARSE_MMA_MASK
	.align		4
.L_33:
        /*0038*/ 	.byte	0x03, 0x50
        /*003a*/ 	.short	0x0000


	//----- nvinfo : EIATTR_MAXREG_COUNT
	.align		4
        /*003c*/ 	.byte	0x03, 0x1b
        /*003e*/ 	.short	0x00ff


	//----- nvinfo : EIATTR_MERCURY_ISA_VERSION
	.align		4
        /*0040*/ 	.byte	0x03, 0x5f
        /*0042*/ 	.short	0x0101


	//----- nvinfo : EIATTR_VRC_CTA_INIT_COUNT
	.align		4
        /*0044*/ 	.byte	0x02, 0x4a
	.zero		1
	.zero		1


	//----- nvinfo : EIATTR_EXIT_INSTR_OFFSETS
	.align		4
        /*0048*/ 	.byte	0x04, 0x1c
        /*004a*/ 	.short	(.L_35 - .L_34)


	//   ....[0]....
.L_34:
        /*004c*/ 	.word	0x00000070


	//   ....[1]....
        /*0050*/ 	.word	0x00000700


	//----- nvinfo : EIATTR_CBANK_PARAM_SIZE
	.align		4
.L_35:
        /*0054*/ 	.byte	0x03, 0x19
        /*0056*/ 	.short	0x0010


	//----- nvinfo : EIATTR_PARAM_CBANK
	.align		4
        /*0058*/ 	.byte	0x04, 0x0a
        /*005a*/ 	.short	(.L_37 - .L_36)
	.align		4
.L_36:
        /*005c*/ 	.word	index@(.nv.constant0._Z12naive_kernelPmii)
        /*0060*/ 	.short	0x0380
        /*0062*/ 	.short	0x0010


	//----- nvinfo : EIATTR_SW_WAR
	.align		4
.L_37:
        /*0064*/ 	.byte	0x04, 0x36
        /*0066*/ 	.short	(.L_39 - .L_38)
.L_38:
        /*0068*/ 	.word	0x00000008
.L_39:


//--------------------- .nv.callgraph             --------------------------
	.section	.nv.callgraph,"",@"SHT_CUDA_CALLGRAPH"
	.align	4
	.sectionentsize	8
	.align		4
        /*0000*/ 	.word	0x00000000
	.align		4
        /*0004*/ 	.word	0xffffffff
	.align		4
        /*0008*/ 	.word	0x00000000
	.align		4
        /*000c*/ 	.word	0xfffffffe
	.align		4
        /*0010*/ 	.word	0x00000000
	.align		4
        /*0014*/ 	.word	0xfffffffd
	.align		4
        /*0018*/ 	.word	0x00000000
	.align		4
        /*001c*/ 	.word	0xfffffffc


//--------------------- .text._Z16optimized_kernelPmii --------------------------
	.section	.text._Z16optimized_kernelPmii,"ax",@progbits
	.align	128
        .global         _Z16optimized_kernelPmii
        .type           _Z16optimized_kernelPmii,@function
        .size           _Z16optimized_kernelPmii,(.L_x_9 - _Z16optimized_kernelPmii)
        .other          _Z16optimized_kernelPmii,@"STO_CUDA_ENTRY STV_DEFAULT"
_Z16optimized_kernelPmii:
.text._Z16optimized_kernelPmii:
[----:B------:R-:W-:Y:S01]  /*0000*/  LDC R1, c[0x0][0x37c] ;  /* 0x0000df00ff017b82 */ /* 0x000fe20000000800 */
[----:B------:R-:W0:Y:S07]  /*0010*/  S2R R0, SR_TID.X ;  /* 0x0000000000007919 */ /* 0x000e2e0000002100 */
[----:B------:R-:W0:Y:S01]  /*0020*/  S2UR UR4, SR_CTAID.X ;  /* 0x00000000000479c3 */ /* 0x000e220000002500 */
[----:B------:R-:W1:Y:S07]  /*0030*/  LDCU UR5, c[0x0][0x388] ;  /* 0x00007100ff0577ac */ /* 0x000e6e0008000800 */
[----:B------:R-:W0:Y:S02]  /*0040*/  LDC R5, c[0x0][0x360] ;  /* 0x0000d800ff057b82 */ /* 0x000e240000000800 */
[----:B0-----:R-:W-:-:S05]  /*0050*/  IMAD R5, R5, UR4, R0 ;  /* 0x0000000405057c24 */ /* 0x001fca000f8e0200 */
[----:B-1----:R-:W-:-:S13]  /*0060*/  ISETP.GE.AND P0, PT, R5, UR5, PT ;  /* 0x0000000505007c0c */ /* 0x002fda000bf06270 */
[----:B------:R-:W-:Y:S05]  /*0070*/  @P0 EXIT ;  /* 0x000000000000094d */ /* 0x000fea0003800000 */
[----:B------:R-:W0:Y:S01]  /*0080*/  LDC.64 R2, c[0x0][0x380] ;  /* 0x0000e000ff027b82 */ /* 0x000e220000000a00 */
[----:B------:R-:W1:Y:S01]  /*0090*/  LDCU.64 UR6, c[0x0][0x358] ;  /* 0x00006b00ff0677ac */ /* 0x000e620008000a00 */
[----:B------:R-:W2:Y:S01]  /*00a0*/  LDCU UR5, c[0x0][0x38c] ;  /* 0x00007180ff0577ac */ /* 0x000ea20008000800 */
[----:B0-----:R-:W-:-:S05]  /*00b0*/  IMAD.WIDE R2, R5, 0x8, R2 ;  /* 0x0000000805027825 */ /* 0x001fca00078e0202 */
[----:B-1----:R0:W5:Y:S01]  /*00c0*/  LDG.E.64 R4, desc[UR6][R2.64] ;  /* 0x0000000602047981 */ /* 0x002162000c1e1b00 */
[----:B--2---:R-:W-:-:S09]  /*00d0*/  UISETP.GE.AND UP0, UPT, UR5, 0x1, UPT ;  /* 0x000000010500788c */ /* 0x004fd2000bf06270 */
[----:B0-----:R-:W-:Y:S05]  /*00e0*/  BRA.U !UP0, `(.L_x_0) ;  /* 0x0000000908547547 */ /* 0x001fea000b800000 */
[----:B------:R-:W-:Y:S02]  /*00f0*/  UISETP.GE.U32.AND UP1, UPT, UR5, 0x4, UPT ;  /* 0x000000040500788c */ /* 0x000fe4000bf26070 */
[----:B------:R-:W-:-:S04]  /*0100*/  ULOP3.LUT UR4, UR5, 0x3, URZ, 0xc0, !UPT ;  /* 0x0000000305047892 */ /* 0x000fc8000f8ec0ff */
[----:B------:R-:W-:-:S03]  /*0110*/  UISETP.NE.AND UP0, UPT, UR4, URZ, UPT ;  /* 0x000000ff0400728c */ /* 0x000fc6000bf05270 */
[----:B------:R-:W-:Y:S08]  /*0120*/  BRA.U !UP1, `(.L_x_1) ;  /* 0x0000000509c47547 */ /* 0x000ff0000b800000 */
[----:B------:R-:W-:-:S04]  /*0130*/  ULOP3.LUT UR5, UR5, 0x7ffffffc, URZ, 0xc0, !UPT ;  /* 0x7ffffffc05057892 */ /* 0x000fc8000f8ec0ff */
[----:B------:R-:W-:-:S12]  /*0140*/  UIADD3 UR5, UPT, UPT, -UR5, URZ, URZ ;  /* 0x000000ff05057290 */ /* 0x000fd8000fffe1ff */
.L_x_2:
[----:B-----5:R-:W-:Y:S01]  /*0150*/  IMAD.WIDE.U32 R6, R5, -0x76543211, RZ ;  /* 0x89abcdef05067825 */ /* 0x020fe200078e00ff */
[----:B------:R-:W-:-:S04]  /*0160*/  UIADD3 UR5, UPT, UPT, UR5, 0x4, URZ ;  /* 0x0000000405057890 */ /* 0x000fc8000fffe0ff */
[----:B------:R-:W-:Y:S01]  /*0170*/  UISETP.NE.AND UP1, UPT, UR5, URZ, UPT ;  /* 0x000000ff0500728c */ /* 0x000fe2000bf25270 */
[----:B------:R-:W-:-:S04]  /*0180*/  IMAD.WIDE.U32 R8, P0, R4, 0x1234567, R6 ;  /* 0x0123456704087825 */ /* 0x000fc80007800006 */
[----:B------:R-:W-:-:S04]  /*0190*/  IMAD.WIDE.U32 R6, R4, -0x76543211, RZ ;  /* 0x89abcdef04067825 */ /* 0x000fc800078e00ff */
[----:B------:R-:W-:Y:S01]  /*01a0*/  IMAD.X R11, RZ, RZ, RZ, P0 ;  /* 0x000000ffff0b7224 */ /* 0x000fe200000e06ff */
[----:B------:R-:W-:Y:S01]  /*01b0*/  IADD3 R7, P0, PT, R7, R8, RZ ;  /* 0x0000000807077210 */ /* 0x000fe20007f1e0ff */
[----:B------:R-:W-:-:S04]  /*01c0*/  IMAD.MOV.U32 R10, RZ, RZ, R9 ;  /* 0x000000ffff0a7224 */ /* 0x000fc800078e0009 */
[----:B------:R-:W-:-:S03]  /*01d0*/  IMAD.WIDE.U32.X R4, R5, 0x1234567, R10, P0 ;  /* 0x0123456705047825 */ /* 0x000fc600000e040a */
[----:B------:R-:W-:-:S04]  /*01e0*/  IADD3 R6, P0, PT, R6, -R4, RZ ;  /* 0x8000000406067210 */ /* 0x000fc80007f1e0ff */
[----:B------:R-:W-:Y:S02]  /*01f0*/  IADD3.X R7, P0, PT, ~R5, R7, RZ, P0, !PT ;  /* 0x0000000705077210 */ /* 0x000fe4000071e5ff */
[----:B------:R-:W-:-:S04]  /*0200*/  IADD3 R6, P1, PT, RZ, R6, RZ ;  /* 0x00000006ff067210 */ /* 0x000fc80007f3e0ff */
[----:B------:R-:W-:-:S04]  /*0210*/  IADD3.X R7, P1, PT, R7, R4, RZ, P1, !PT ;  /* 0x0000000407077210 */ /* 0x000fc80000f3e4ff */
[----:B------:R-:W-:-:S05]  /*0220*/  IADD3.X R5, P0, P1, R5, -0x1, RZ, P1, P0 ;  /* 0xffffffff05057810 */ /* 0x000fca00009004ff */
[----:B------:R-:W-:Y:S01]  /*0230*/  IMAD.WIDE.U32 R4, R5, -0x1, R6 ;  /* 0xffffffff05047825 */ /* 0x000fe200078e0006 */
[----:B------:R-:W-:Y:S02]  /*0240*/  IADD3.X R7, PT, PT, RZ, -0x1, RZ, P0, P1 ;  /* 0xffffffffff077810 */ /* 0x000fe400007e24ff */
[----:B------:R-:W-:-:S03]  /*0250*/  ISETP.GT.U32.AND P0, PT, R4, RZ, PT ;  /* 0x000000ff0400720c */ /* 0x000fc60003f04070 */
[----:B------:R-:W-:Y:S01]  /*0260*/  IMAD.IADD R7, R5, 0x1, -R7 ;  /* 0x0000000105077824 */ /* 0x000fe200078e0a07 */
[----:B------:R-:W-:-:S04]  /*0270*/  IADD3 R5, P1, PT, R4, -0x1, RZ ;  /* 0xffffffff04057810 */ /* 0x000fc80007f3e0ff */
[----:B------:R-:W-:Y:S01]  /*0280*/  ISETP.GT.U32.AND.EX P0, PT, R7, -0x1, PT, P0 ;  /* 0xffffffff0700780c */ /* 0x000fe20003f04100 */
[----:B------:R-:W-:-:S03]  /*0290*/  IMAD.X R6, RZ, RZ, R7, P1 ;  /* 0x000000ffff067224 */ /* 0x000fc600008e0607 */
[----:B------:R-:W-:Y:S02]  /*02a0*/  SEL R0, R5, R4, P0 ;  /* 0x0000000405007207 */ /* 0x000fe40000000000 */
[----:B------:R-:W-:Y:S02]  /*02b0*/  SEL R4, R6, R7, P0 ;  /* 0x0000000706047207 */ /* 0x000fe40000000000 */
[C---:B------:R-:W-:Y:S02]  /*02c0*/  IADD3 R9, P1, PT, R0.reuse, -0x1, RZ ;  /* 0xffffffff00097810 */ /* 0x040fe40007f3e0ff */
[----:B------:R-:W-:-:S03]  /*02d0*/  ISETP.GT.U32.AND P0, PT, R0, RZ, PT ;  /* 0x000000ff0000720c */ /* 0x000fc60003f04070 */
[----:B------:R-:W-:Y:S01]  /*02e0*/  IMAD.X R11, RZ, RZ, R4, P1 ;  /* 0x000000ffff0b7224 */ /* 0x000fe200008e0604 */
[----:B------:R-:W-:-:S04]  /*02f0*/  ISETP.GT.U32.AND.EX P0, PT, R4, -0x1, PT, P0 ;  /* 0xffffffff0400780c */ /* 0x000fc80003f04100 */
[----:B------:R-:W-:Y:S02]  /*0300*/  SEL R11, R11, R4, P0 ;  /* 0x000000040b0b7207 */ /* 0x000fe40000000000 */
[----:B------:R-:W-:-:S03]  /*0310*/  SEL R9, R9, R0, P0 ;  /* 0x0000000009097207 */ /* 0x000fc60000000000 */
[----:B------:R-:W-:-:S04]  /*0320*/  IMAD.WIDE.U32 R4, R11, -0x76543211, RZ ;  /* 0x89abcdef0b047825 */ /* 0x000fc800078e00ff */
        /* <DEDUP_REMOVED lines=79> */
[----:B------:R-:W-:Y:S01]  /*0820*/  SEL R5, R5, R0, P0 ;  /* 0x0000000005057207 */ /* 0x000fe20000000000 */
[----:B------:R-:W-:Y:S06]  /*0830*/  BRA.U UP1, `(.L_x_2) ;  /* 0xfffffff901447547 */ /* 0x000fec000b83ffff */
.L_x_1:
[----:B------:R-:W-:Y:S05]  /*0840*/  BRA.U !UP0, `(.L_x_0) ;  /* 0x00000001087c7547 */ /* 0x000fea000b800000 */
[----:B------:R-:W-:-:S12]  /*0850*/  UIADD3 UR4, UPT, UPT, -UR4, URZ, URZ ;  /* 0x000000ff04047290 */ /* 0x000fd8000fffe1ff */
.L_x_3:
        /* <DEDUP_REMOVED lines=13> */
[----:B------:R-:W-:-:S04]  /*0930*/  IADD3.X R11, P0, P1, R11, -0x1, RZ, P1, P0 ;  /* 0xffffffff0b0b7810 */ /* 0x000fc800009004ff */
[----:B------:R-:W-:Y:S01]  /*0940*/  IADD3.X R7, PT, PT, RZ, -0x1, RZ, P0, P1 ;  /* 0xffffffffff077810 */ /* 0x000fe200007e24ff */
[----:B------:R-:W-:-:S04]  /*0950*/  IMAD.WIDE.U32 R4, R11, -0x1, R4 ;  /* 0xffffffff0b047825 */ /* 0x000fc800078e0004 */
[----:B------:R-:W-:Y:S01]  /*0960*/  IMAD.IADD R7, R5, 0x1, -R7 ;  /* 0x0000000105077824 */ /* 0x000fe200078e0a07 */
[C---:B------:R-:W-:Y:S02]  /*0970*/  ISETP.GT.U32.AND P0, PT, R4.reuse, RZ, PT ;  /* 0x000000ff0400720c */ /* 0x040fe40003f04070 */
[----:B------:R-:W-:Y:S02]  /*0980*/  IADD3 R5, P1, PT, R4, -0x1, RZ ;  /* 0xffffffff04057810 */ /* 0x000fe40007f3e0ff */
[----:B------:R-:W-:-:S03]  /*0990*/  ISETP.GT.U32.AND.EX P0, PT, R7, -0x1, PT, P0 ;  /* 0xffffffff0700780c */ /* 0x000fc60003f04100 */
[----:B------:R-:W-:Y:S01]  /*09a0*/  IMAD.X R0, RZ, RZ, R7, P1 ;  /* 0x000000ffff007224 */ /* 0x000fe200008e0607 */
[----:B------:R-:W-:-:S04]  /*09b0*/  SEL R5, R5, R4, P0 ;  /* 0x0000000405057207 */ /* 0x000fc80000000000 */
        /* <DEDUP_REMOVED lines=8> */
.L_x_0:
[----:B-----5:R-:W-:Y:S01]  /*0a40*/  STG.E.64 desc[UR6][R2.64], R4 ;  /* 0x0000000402007986 */ /* 0x020fe2000c101b06 */
[----:B------:R-:W-:Y:S05]  /*0a50*/  EXIT ;  /* 0x000000000000794d */ /* 0x000fea0003800000 */
.L_x_4:
[----:B------:R-:W-:-:S00]  /*0a60*/  BRA `(.L_x_4) ;  /* 0xfffffffc00fc7947 */ /* 0x000fc0000383ffff */
[----:B------:R-:W-:-:S00]  /*0a70*/  NOP ;  /* 0x0000000000007918 */ /* 0x000fc00000000000 */
        /* <DEDUP_REMOVED lines=8> */
.L_x_9:


//--------------------- .text._Z12naive_kernelPmii --------------------------
	.section	.text._Z12naive_kernelPmii,"ax",@progbits
	.align	128
        .global         _Z12naive_kernelPmii
        .type           _Z12naive_kernelPmii,@function
        .size           _Z12naive_kernelPmii,(.L_x_10 - _Z12naive_kernelPmii)
        .other          _Z12naive_kernelPmii,@"STO_CUDA_ENTRY STV_DEFAULT"
_Z12naive_kernelPmii:
.text._Z12naive_kernelPmii:
        /* <DEDUP_REMOVED lines=15> */
[----:B------:R-:W-:Y:S01]  /*00f0*/  UMOV UR4, 0xffffffff ;  /* 0xffffffff00047882 */ /* 0x000fe20000000000 */
[----:B------:R-:W-:Y:S02]  /*0100*/  IMAD.MOV.U32 R0, RZ, RZ, 0x4321 ;  /* 0x00004321ff007424 */ /* 0x000fe400078e00ff */
[----:B------:R-:W-:Y:S01]  /*0110*/  IMAD.U32 R5, RZ, RZ, UR4 ;  /* 0x00000004ff057e24 */ /* 0x000fe2000f8e00ff */
[----:B------:R-:W-:Y:S01]  /*0120*/  UMOV UR4, URZ ;  /* 0x000000ff00047c82 */ /* 0x000fe20008000000 */
[----:B------:R-:W-:-:S03]  /*0130*/  IMAD.MOV.U32 R4, RZ, RZ, 0x4b800000 ;  /* 0x4b800000ff047424 */ /* 0x000fc600078e00ff */
[----:B------:R-:W-:-:S04]  /*0140*/  PRMT R0, R5, R0, 0x3f ;  /* 0x0000003f05007416 */ /* 0x000fc80000000000 */
[C---:B------:R-:W-:Y:S02]  /*0150*/  FSETP.GEU.AND P1, PT, |R0|.reuse, 1.175494350822287508e-38, PT ;  /* 0x008000000000780b */ /* 0x040fe40003f2e200 */
[----:B------:R-:W-:Y:S02]  /*0160*/  FSETP.GT.AND P0, PT, |R0|, 8.50705917302346158658e+37, PT ;  /* 0x7e8000000000780b */ /* 0x000fe40003f04200 */
[----:B------:R-:W-:-:S04]  /*0170*/  FSEL R4, R4, 1, !P1 ;  /* 0x3f80000004047808 */ /* 0x000fc80004800000 */
[----:B------:R-:W-:Y:S01]  /*0180*/  FSEL R5, R4, 0.25, !P0 ;  /* 0x3e80000004057808 */ /* 0x000fe20004000000 */
[----:B------:R-:W-:-:S04]  /*0190*/  IMAD.MOV.U32 R4, RZ, RZ, -0x1 ;  /* 0xffffffffff047424 */ /* 0x000fc800078e00ff */
[----:B------:R-:W-:-:S04]  /*01a0*/  FMUL R11, R0, R5 ;  /* 0x00000005000b7220 */ /* 0x000fc80000400000 */
[----:B------:R-:W0:Y:S02]  /*01b0*/  MUFU.RCP R0, R11 ;  /* 0x0000000b00007308 */ /* 0x000e240000001000 */
[----:B0-----:R-:W-:Y:S01]  /*01c0*/  FMUL R0, R5, R0 ;  /* 0x0000000005007220 */ /* 0x001fe20000400000 */
[----:B------:R-:W-:-:S04]  /*01d0*/  IMAD.MOV.U32 R5, RZ, RZ, 0x0 ;  /* 0x00000000ff057424 */ /* 0x000fc800078e00ff */
[----:B------:R-:W-:-:S05]  /*01e0*/  LEA R9, R0, 0xfffffe00, 0x9 ;  /* 0xfffffe0000097811 */ /* 0x000fca00078e48ff */
[----:B------:R-:W-:-:S04]  /*01f0*/  IMAD.WIDE.U32 R4, R9, 0x1, R4 ;  /* 0x0000000109047825 */ /* 0x000fc800078e0004 */
[----:B------:R-:W-:Y:S01]  /*0200*/  IMAD.IADD R0, R5, 0x1, -R9 ;  /* 0x0000000105007824 */ /* 0x000fe200078e0a09 */
[----:B------:R-:W-:-:S04]  /*0210*/  ISETP.GT.U32.AND P0, PT, R4, -0x1, PT ;  /* 0xffffffff0400780c */ /* 0x000fc80003f04070 */
[----:B------:R-:W-:Y:S02]  /*0220*/  ISETP.GT.AND.EX P0, PT, R0, -0x1, PT, P0 ;  /* 0xffffffff0000780c */ /* 0x000fe40003f04300 */
[----:B------:R-:W-:Y:S02]  /*0230*/  SHF.R.U32.HI R8, RZ, 0x1f, R0 ;  /* 0x0000001fff087819 */ /* 0x000fe40000011600 */
[----:B------:R-:W-:Y:S02]  /*0240*/  SEL R10, R9, RZ, P0 ;  /* 0x000000ff090a7207 */ /* 0x000fe40000000000 */
[----:B------:R-:W-:-:S07]  /*0250*/  LOP3.LUT R8, R8, 0x1, RZ, 0x3c, !PT ;  /* 0x0000000108087812 */ /* 0x000fce00078e3cff */
.L_x_7:
[----:B------:R-:W-:Y:S01]  /*0260*/  IMAD.MOV.U32 R12, RZ, RZ, 0x0 ;  /* 0x00000000ff0c7424 */ /* 0x000fe200078e00ff */
[----:B------:R-:W0:Y:S01]  /*0270*/  LDCU UR5, c[0x0][0x38c] ;  /* 0x00007180ff0577ac */ /* 0x000e220008000800 */
[----:B------:R-:W-:Y:S02]  /*0280*/  IMAD.MOV.U32 R13, RZ, RZ, -0x80000000 ;  /* 0x80000000ff0d7424 */ /* 0x000fe400078e00ff */
[----:B-----5:R-:W-:Y:S01]  /*0290*/  IMAD.WIDE.U32 R14, R6, -0x76543211, RZ ;  /* 0x89abcdef060e7825 */ /* 0x020fe200078e00ff */
[----:B------:R-:W-:-:S03]  /*02a0*/  UIADD3 UR4, UPT, UPT, UR4, 0x1, URZ ;  /* 0x0000000104047890 */ /* 0x000fc6000fffe0ff */
[----:B------:R-:W-:-:S05]  /*02b0*/  IMAD.HI.U32 R12, P0, R9, R4, R12 ;  /* 0x00000004090c7227 */ /* 0x000fca000780000c */
[----:B------:R-:W-:-:S03]  /*02c0*/  SEL R13, RZ, 0x1, !P0 ;  /* 0x00000001ff0d7807 */ /* 0x000fc60004000000 */
[----:B------:R-:W-:Y:S01]  /*02d0*/  IMAD.WIDE.U32 R12, R9, R0, R12 ;  /* 0x00000000090c7225 */ /* 0x000fe200078e000c */
[----:B0-----:R-:W-:-:S03]  /*02e0*/  UISETP.NE.AND UP0, UPT, UR4, UR5, UPT ;  /* 0x000000050400728c */ /* 0x001fc6000bf05270 */
[----:B------:R-:W-:Y:S01]  /*02f0*/  UMOV UR5, URZ ;  /* 0x000000ff00057c82 */ /* 0x000fe20008000000 */
[----:B------:R-:W-:-:S04]  /*0300*/  IADD3 RZ, P0, PT, R12, R4, RZ ;  /* 0x000000040cff7210 */ /* 0x000fc80007f1e0ff */
[----:B------:R-:W-:-:S04]  /*0310*/  IADD3.X R13, P0, PT, R13, R0, RZ, P0, !PT ;  /* 0x000000000d0d7210 */ /* 0x000fc8000071e4ff */
[----:B------:R-:W-:Y:S02]  /*0320*/  IADD3 R13, P1, PT, R10, R13, RZ ;  /* 0x0000000d0a0d7210 */ /* 0x000fe40007f3e0ff */
[----:B------:R-:W-:-:S05]  /*0330*/  SEL R11, RZ, 0x1, !P0 ;  /* 0x00000001ff0b7807 */ /* 0x000fca0004000000 */
[----:B------:R-:W-:-:S05]  /*0340*/  IMAD.X R11, R8, 0x1, R11, P1 ;  /* 0x00000001080b7824 */ /* 0x000fca00008e060b */
[----:B------:R-:W-:-:S04]  /*0350*/  ISETP.NE.AND P0, PT, R11, 0x2, PT ;  /* 0x000000020b00780c */ /* 0x000fc80003f05270 */
[----:B------:R-:W-:Y:S01]  /*0360*/  SEL R11, R13, 0xffffffff, P0 ;  /* 0xffffffff0d0b7807 */ /* 0x000fe20000000000 */
[----:B------:R-:W-:-:S04]  /*0370*/  IMAD.WIDE.U32 R12, R7, -0x76543211, RZ ;  /* 0x89abcdef070c7825 */ /* 0x000fc800078e00ff */
[----:B------:R-:W-:-:S04]  /*0380*/  IMAD.WIDE.U32 R16, R11, -0x1, RZ ;  /* 0xffffffff0b107825 */ /* 0x000fc800078e00ff */
[----:B------:R-:W-:Y:S01]  /*0390*/  IMAD.WIDE.U32 R12, P1, R6, 0x1234567, R12 ;  /* 0x01234567060c7825 */ /* 0x000fe2000782000c */
[----:B------:R-:W-:-:S03]  /*03a0*/  IADD3 RZ, P0, PT, R16, 0x1, RZ ;  /* 0x0000000110ff7810 */ /* 0x000fc60007f1e0ff */
[----:B------:R-:W-:Y:S01]  /*03b0*/  IMAD.MOV.U32 R16, RZ, RZ, R13 ;  /* 0x000000ffff107224 */ /* 0x000fe200078e000d */
[----:B------:R-:W-:Y:S01]  /*03c0*/  IADD3.X RZ, P0, PT, R17, -0x1, RZ, P0, !PT ;  /* 0xffffffff11ff7810 */ /* 0x000fe2000071e4ff */
[----:B------:R-:W-:Y:S01]  /*03d0*/  IMAD.X R17, RZ, RZ, RZ, P1 ;  /* 0x000000ffff117224 */ /* 0x000fe200008e06ff */
[----:B------:R-:W-:-:S05]  /*03e0*/  IADD3 R12, P1, PT, R15, R12, RZ ;  /* 0x0000000c0f0c7210 */ /* 0x000fca0007f3e0ff */
[----:B------:R-:W-:Y:S01]  /*03f0*/  IMAD.WIDE.U32.X R6, R7, 0x1234567, R16, P1 ;  /* 0x0123456707067825 */ /* 0x000fe200008e0410 */
[----:B------:R-:W-:-:S03]  /*0400*/  VIMNMX.U32 R16, PT, PT, R11, -0x2, PT ;  /* 0xfffffffe0b107848 */ /* 0x000fc60003fe0000 */
[----:B------:R-:W-:Y:S02]  /*0410*/  IMAD.MOV.U32 R13, RZ, RZ, R6 ;  /* 0x000000ffff0d7224 */ /* 0x000fe400078e0006 */
[----:B------:R-:W-:Y:S02]  /*0420*/  @!P0 VIADD R11, R16, 0x1 ;  /* 0x00000001100b8836 */ /* 0x000fe40000000000 */
[----:B------:R-:W-:Y:S02]  /*0430*/  IMAD.MOV.U32 R15, RZ, RZ, R7 ;  /* 0x000000ffff0f7224 */ /* 0x000fe400078e0007 */
[----:B------:R-:W-:-:S07]  /*0440*/  IMAD.MOV.U32 R16, RZ, RZ, RZ ;  /* 0x000000ffff107224 */ /* 0x000fce00078e00ff */
.L_x_6:
[----:B------:R-:W-:Y:S01]  /*0450*/  IADD3 RZ, P0, PT, R13, -0x1, RZ ;  /* 0xffffffff0dff7810 */ /* 0x000fe20007f1e0ff */
[----:B------:R-:W-:Y:S01]  /*0460*/  IMAD.MOV.U32 R6, RZ, RZ, RZ ;  /* 0x000000ffff067224 */ /* 0x000fe200078e00ff */
[----:B------:R-:W-:Y:S02]  /*0470*/  UMOV UR6, URZ ;  /* 0x000000ff00067c82 */ /* 0x000fe40008000000 */
[----:B------:R-:W-:-:S04]  /*0480*/  IADD3.X RZ, P0, PT, RZ, R15, RZ, P0, !PT ;  /* 0x0000000fffff7210 */ /* 0x000fc8000071e4ff */
[----:B------:R-:W-:-:S03]  /*0490*/  IADD3.X R7, PT, PT, R16, 0x1, RZ, P0, !PT ;  /* 0x0000000110077810 */ /* 0x000fc600007fe4ff */
[----:B------:R-:W-:-:S04]  /*04a0*/  IMAD.HI.U32 R7, R16, R11, R6 ;  /* 0x0000000b10077227 */ /* 0x000fc800078e0006 */
[----:B------:R-:W-:Y:S01]  /*04b0*/  IMAD.U32 R6, RZ, RZ, UR6 ;  /* 0x00000006ff067e24 */ /* 0x000fe2000f8e00ff */
[----:B------:R-:W-:-:S04]  /*04c0*/  ISETP.GE.U32.AND P0, PT, R7, R16, PT ;  /* 0x000000100700720c */ /* 0x000fc80003f06070 */
[----:B------:R-:W-:Y:S01]  /*04d0*/  SEL R17, R7, 0xffffffff, P0 ;  /* 0xffffffff07117807 */ /* 0x000fe20000000000 */
[----:B------:R-:W-:-:S03]  /*04e0*/  IMAD.MOV.U32 R7, RZ, RZ, RZ ;  /* 0x000000ffff077224 */ /* 0x000fc600078e00ff */
[C---:B------:R-:W-:Y:S01]  /*04f0*/  IADD3 R19, P0, PT, -R17.reuse, R13, RZ ;  /* 0x0000000d11137210 */ /* 0x040fe20007f1e1ff */
[C---:B------:R-:W-:Y:S01]  /*0500*/  IMAD.HI.U32 R7, R17.reuse, -0x1, R6 ;  /* 0xffffffff11077827 */ /* 0x040fe200078e0006 */
[----:B------:R-:W-:Y:S01]  /*0510*/  IADD3 R18, PT, PT, -R17, UR6, RZ ;  /* 0x0000000611127c10 */ /* 0x000fe2000fffe1ff */
[----:B------:R-:W-:-:S03]  /*0520*/  UMOV UR6, URZ ;  /* 0x000000ff00067c82 */ /* 0x000fc60008000000 */
[----:B------:R-:W-:-:S04]  /*0530*/  IADD3.X R18, P0, PT, ~R18, R15, RZ, P0, !PT ;  /* 0x0000000f12127210 */ /* 0x000fc8000071e5ff */
[----:B------:R-:W-:-:S13]  /*0540*/  IADD3.X R6, P0, PT, R16, ~R7, RZ, P0, !PT ;  /* 0x8000000710067210 */ /* 0x000fda000071e4ff */
[----:B------:R-:W-:-:S04]  /*0550*/  @!P0 IADD3 R19, P1, PT, R19, 0x1, RZ ;  /* 0x0000000113138810 */ /* 0x000fc80007f3e0ff */
[----:B------:R-:W-:-:S04]  /*0560*/  @!P0 IADD3.X R18, P1, PT, R18, -0x1, RZ, P1, !PT ;  /* 0xffffffff12128810 */ /* 0x000fc80000f3e4ff */
[----:B------:R-:W-:Y:S02]  /*0570*/  @!P0 IADD3.X R6, P2, PT, RZ, R6, RZ, P1, !PT ;  /* 0x00000006ff068210 */ /* 0x000fe40000f5e4ff */
[----:B------:R-:W-:Y:S02]  /*0580*/  PLOP3.LUT P1, PT, PT, PT, PT, 0x8, 0x80 ;  /* 0x000000000080781c */ /* 0x000fe40003f2e170 */
[----:B------:R-:W-:Y:S02]  /*0590*/  @!P0 PLOP3.LUT P1, PT, P2, PT, PT, 0x8, 0x80 ;  /* 0x000000000080881c */ /* 0x000fe4000172e170 */
[----:B------:R-:W-:Y:S01]  /*05a0*/  IADD3 RZ, P0, PT, R14, -UR6, RZ ;  /* 0x800000060eff7c10 */ /* 0x000fe2000ff1e0ff */
[----:B------:R-:W-:Y:S01]  /*05b0*/  UMOV UR6, UR5 ;  /* 0x0000000500067c82 */ /* 0x000fe20008000000 */
[----:B------:R-:W-:Y:S02]  /*05c0*/  UIADD3 UR5, UPT, UPT, UR5, 0x20, URZ ;  /* 0x0000002005057890 */ /* 0x000fe4000fffe0ff */
[----:B------:R-:W-:Y:S01]  /*05d0*/  IADD3.X R13, P0, PT, R12, -0x1, RZ, P0, !PT ;  /* 0xffffffff0c0d7810 */ /* 0x000fe2000071e4ff */
[----:B------:R-:W-:Y:S01]  /*05e0*/  UISETP.GE.U32.AND UP1, UPT, UR6, 0x21, UPT ;  /* 0x000000210600788c */ /* 0x000fe2000bf26070 */
[----:B------:R-:W-:-:S05]  /*05f0*/  IMAD.MOV.U32 R12, RZ, RZ, R14 ;  /* 0x000000ffff0c7224 */ /* 0x000fca00078e000e */
[----:B------:R-:W-:-:S04]  /*0600*/  @P1 IADD3 R19, P2, PT, R19, 0x1, RZ ;  /* 0x0000000113131810 */ /* 0x000fc80007f5e0ff */
[----:B------:R-:W-:Y:S02]  /*0610*/  @P1 IADD3.X R18, P2, PT, R18, -0x1, RZ, P2, !PT ;  /* 0xffffffff12121810 */ /* 0x000fe4000175e4ff */
[----:B------:R-:W-:-:S03]  /*0620*/  IADD3.X R15, P0, PT, R19, -0x1, RZ, P0, !PT ;  /* 0xffffffff130f7810 */ /* 0x000fc6000071e4ff */
[----:B------:R-:W-:Y:S01]  /*0630*/  @P1 IMAD.X R6, RZ, RZ, R6, P2 ;  /* 0x000000ffff061224 */ /* 0x000fe200010e0606 */
[----:B------:R-:W-:-:S04]  /*0640*/  IADD3.X R16, P0, PT, R18, -0x1, RZ, P0, !PT ;  /* 0xffffffff12107810 */ /* 0x000fc8000071e4ff */
[----:B------:R-:W-:-:S13]  /*0650*/  IADD3.X RZ, P0, PT, R6, -0x1, RZ, P0, !PT ;  /* 0xffffffff06ff7810 */ /* 0x000fda000071e4ff */
[----:B------:R-:W-:Y:S01]  /*0660*/  @!P0 IADD3 RZ, P1, PT, RZ, R14, RZ ;  /* 0x0000000effff8210 */ /* 0x000fe20007f3e0ff */
[----:B------:R-:W-:-:S03]  /*0670*/  IMAD.MOV.U32 R14, RZ, RZ, RZ ;  /* 0x000000ffff0e7224 */ /* 0x000fc600078e00ff */
[----:B------:R-:W-:-:S04]  /*0680*/  @!P0 IADD3.X R13, P1, PT, RZ, R13, RZ, P1, !PT ;  /* 0x0000000dff0d8210 */ /* 0x000fc80000f3e4ff */
[----:B------:R-:W-:-:S04]  /*0690*/  @!P0 IADD3.X R15, P1, PT, R15, 0x1, RZ, P1, !PT ;  /* 0x000000010f0f8810 */ /* 0x000fc80000f3e4ff */
[----:B------:R-:W-:Y:S01]  /*06a0*/  @!P0 IADD3.X R16, PT, PT, R16, -0x1, RZ, P1, !PT ;  /* 0xffffffff10108810 */ /* 0x000fe20000ffe4ff */
[----:B------:R-:W-:Y:S08]  /*06b0*/  BRA.U !UP1, `(.L_x_6) ;  /* 0xfffffffd09647547 */ /* 0x000ff0000b83ffff */
[----:B------:R-:W-:Y:S02]  /*06c0*/  IMAD.MOV.U32 R6, RZ, RZ, R15 ;  /* 0x000000ffff067224 */ /* 0x000fe400078e000f */
[----:B------:R-:W-:Y:S01]  /*06d0*/  IMAD.MOV.U32 R7, RZ, RZ, R16 ;  /* 0x000000ffff077224 */ /* 0x000fe200078e0010 */
[----:B------:R-:W-:Y:S06]  /*06e0*/  BRA.U UP0, `(.L_x_7) ;  /* 0xfffffff900dc7547 */ /* 0x000fec000b83ffff */
.L_x_5:
[----:B-----5:R-:W-:Y:S01]  /*06f0*/  STG.E.64 desc[UR8][R2.64], R6 ;  /* 0x0000000602007986 */ /* 0x020fe2000c101b08 */
[----:B------:R-:W-:Y:S05]  /*0700*/  EXIT ;  /* 0x000000000000794d */ /* 0x000fea0003800000 */
.L_x_8:
        /* <DEDUP_REMOVED lines=15> */
.L_x_10:


//--------------------- .nv.shared.reserved.0     --------------------------
	.section	.nv.shared.reserved.0,"aw",@nobits
	.weak		__nv_reservedSMEM_offset_0_alias
	.size		__nv_reservedSMEM_offset_0_alias, 0, 64
	.other		__nv_reservedSMEM_offset_0_alias,@"STO_CUDA_RESERVED_SHARED STV_DEFAULT"
__nv_reservedSMEM_offset_0_alias:
	.zero		0
	.zero		64


//--------------------- .nv.constant0._Z16optimized_kernelPmii --------------------------
	.section	.nv.constant0._Z16optimized_kernelPmii,"a",@progbits
	.sectionflags	@""
	.align	4
.nv.constant0._Z16optimized_kernelPmii:
	.zero		912


//--------------------- .nv.constant0._Z12naive_kernelPmii --------------------------
	.section	.nv.constant0._Z12naive_kernelPmii,"a",@progbits
	.sectionflags	@""
	.align	4
.nv.constant0._Z12naive_kernelPmii:
	.zero		912


//--------------------- SYMBOLS --------------------------

	.type		.nv.reservedSmem.offset0,@object
	.size		.nv.reservedSmem.offset0,0x4
